//
// Generated by NVIDIA NVVM Compiler
//
// Compiler Build ID: CL-36424714
// Cuda compilation tools, release 13.0, V13.0.88
// Based on NVVM 20.0.0
//

.version 9.0
.target sm_100
.address_size 64

	// .globl	_Z12elementwise1PKfS0_Pf

.visible .entry _Z12elementwise1PKfS0_Pf(
	.param .u64 .ptr .align 1 _Z12elementwise1PKfS0_Pf_param_0,
	.param .u64 .ptr .align 1 _Z12elementwise1PKfS0_Pf_param_1,
	.param .u64 .ptr .align 1 _Z12elementwise1PKfS0_Pf_param_2
)
{
	.reg .b32 	%r<6>;
	.reg .b32 	%f<7>;
	.reg .b64 	%rd<11>;

	ld.param.u64 	%rd1, [_Z12elementwise1PKfS0_Pf_param_0];
	ld.param.u64 	%rd2, [_Z12elementwise1PKfS0_Pf_param_1];
	ld.param.u64 	%rd3, [_Z12elementwise1PKfS0_Pf_param_2];
	cvta.to.global.u64 	%rd4, %rd3;
	cvta.to.global.u64 	%rd5, %rd2;
	cvta.to.global.u64 	%rd6, %rd1;
	mov.u32 	%r1, %ntid.x;
	mov.u32 	%r2, %ctaid.x;
	mov.u32 	%r3, %tid.x;
	mad.lo.s32 	%r4, %r1, %r2, %r3;
	shl.b32 	%r5, %r4, 1;
	mul.wide.s32 	%rd7, %r5, 4;
	add.s64 	%rd8, %rd6, %rd7;
	ld.global.nc.v2.f32 	{%f1, %f2}, [%rd8];
	add.s64 	%rd9, %rd5, %rd7;
	ld.global.nc.v2.f32 	{%f3, %f4}, [%rd9];
	add.f32 	%f5, %f1, %f3;
	add.f32 	%f6, %f2, %f4;
	add.s64 	%rd10, %rd4, %rd7;
	st.global.v2.f32 	[%rd10], {%f5, %f6};
	ret;

}


// ===== COMPILED SASS (sm_100) =====

	.target	sm_100

	.elftype	@"ET_EXEC"


//--------------------- .note.nv.tkinfo           --------------------------
	.section	.note.nv.tkinfo,"",@"SHT_NOTE"
	.sectionflags	@"SHF_NOTE_NV_TKINFO"
	.tkinfo
        /*0018*/ 	.word	0x00000002
        /*0030*/ 	.string	""
        /*0030*/ 	.string	"ptxas"
        /*0030*/ 	.string	"Cuda compilation tools, release 13.0, V13.0.88"
        /*0030*/ 	.string	"Build cuda_13.0.r13.0/compiler.36424714_0"
        /*0030*/ 	.string	"-arch sm_100 -m 64 "



//--------------------- .note.nv.cuinfo           --------------------------
	.section	.note.nv.cuinfo,"",@"SHT_NOTE"
	.sectionflags	@"SHF_NOTE_NV_CUINFO"
        /*0018*/ 	.short	0x0002
        /*001a*/ 	.short	0x0064
        /*001c*/ 	.short	0x0082
	.zero		2


//--------------------- .nv.info                  --------------------------
	.section	.nv.info,"",@"SHT_CUDA_INFO"
	.align	4


	//----- nvinfo : EIATTR_REGCOUNT
	.align		4
        /*0000*/ 	.byte	0x04, 0x2f
        /*0002*/ 	.short	(.L_1 - .L_0)
	.align		4
.L_0:
        /*0004*/ 	.word	index@(_Z12elementwise1PKfS0_Pf)
        /*0008*/ 	.word	0x0000000c


	//----- nvinfo : EIATTR_FRAME_SIZE
	.align		4
.L_1:
        /*000c*/ 	.byte	0x04, 0x11
        /*000e*/ 	.short	(.L_3 - .L_2)
	.align		4
.L_2:
        /*0010*/ 	.word	index@(_Z12elementwise1PKfS0_Pf)
        /*0014*/ 	.word	0x00000000


	//----- nvinfo : EIATTR_MIN_STACK_SIZE
	.align		4
.L_3:
        /*0018*/ 	.byte	0x04, 0x12
        /*001a*/ 	.short	(.L_5 - .L_4)
	.align		4
.L_4:
        /*001c*/ 	.word	index@(_Z12elementwise1PKfS0_Pf)
        /*0020*/ 	.word	0x00000000
.L_5:


//--------------------- .nv.compat                --------------------------
	.section	.nv.compat,"",@"SHT_CUDA_COMPAT_INFO"
	.align	4
        /*0000*/ 	.byte	0x02, 0x09, 0x00, 0x00, 0x02, 0x02, 0x01, 0x00, 0x02, 0x05, 0x05, 0x00, 0x03, 0x07, 0x01, 0x01
        /*0010*/ 	.byte	0x02, 0x03, 0x00, 0x00, 0x02, 0x06, 0x01, 0x00, 0x04, 0x0b, 0x08, 0x00, 0x09, 0x00, 0x00, 0x00
        /*0020*/ 	.byte	0x00, 0x00, 0x00, 0x00


//--------------------- .nv.info._Z12elementwise1PKfS0_Pf --------------------------
	.section	.nv.info._Z12elementwise1PKfS0_Pf,"",@"SHT_CUDA_INFO"
	.sectionflags	@""
	.align	4


	//----- nvinfo : EIATTR_CUDA_API_VERSION
	.align		4
        /*0000*/ 	.byte	0x04, 0x37
        /*0002*/ 	.short	(.L_7 - .L_6)
.L_6:
        /*0004*/ 	.word	0x00000082


	//----- nvinfo : EIATTR_KPARAM_INFO
	.align		4
.L_7:
        /*0008*/ 	.byte	0x04, 0x17
        /*000a*/ 	.short	(.L_9 - .L_8)
.L_8:
        /*000c*/ 	.word	0x00000000
        /*0010*/ 	.short	0x0002
        /*0012*/ 	.short	0x0010
        /*0014*/ 	.byte	0x00, 0xf5, 0x21, 0x00


	//----- nvinfo : EIATTR_KPARAM_INFO
	.align		4
.L_9:
        /*0018*/ 	.byte	0x04, 0x17
        /*001a*/ 	.short	(.L_11 - .L_10)
.L_10:
        /*001c*/ 	.word	0x00000000
        /*0020*/ 	.short	0x0001
        /*0022*/ 	.short	0x0008
        /*0024*/ 	.byte	0x00, 0xf5, 0x21, 0x00


	//----- nvinfo : EIATTR_KPARAM_INFO
	.align		4
.L_11:
        /*0028*/ 	.byte	0x04, 0x17
        /*002a*/ 	.short	(.L_13 - .L_12)
.L_12:
        /*002c*/ 	.word	0x00000000
        /*0030*/ 	.short	0x0000
        /*0032*/ 	.short	0x0000
        /*0034*/ 	.byte	0x00, 0xf5, 0x21, 0x00


	//----- nvinfo : EIATTR_SPARSE_MMA_MASK
	.align		4
.L_13:
        /*0038*/ 	.byte	0x03, 0x50
        /*003a*/ 	.short	0x0000


	//----- nvinfo : EIATTR_MAXREG_COUNT
	.align		4
        /*003c*/ 	.byte	0x03, 0x1b
        /*003e*/ 	.short	0x00ff


	//----- nvinfo : EIATTR_MERCURY_ISA_VERSION
	.align		4
        /*0040*/ 	.byte	0x03, 0x5f
        /*0042*/ 	.short	0x0101


	//----- nvinfo : EIATTR_VRC_CTA_INIT_COUNT
	.align		4
        /*0044*/ 	.byte	0x02, 0x4a
	.zero		1
	.zero		1


	//----- nvinfo : EIATTR_EXIT_INSTR_OFFSETS
	.align		4
        /*0048*/ 	.byte	0x04, 0x1c
        /*004a*/ 	.short	(.L_15 - .L_14)


	//   ....[0]....
.L_14:
        /*004c*/ 	.word	0x00000120


	//----- nvinfo : EIATTR_CBANK_PARAM_SIZE
	.align		4
.L_15:
        /*0050*/ 	.byte	0x03, 0x19
        /*0052*/ 	.short	0x0018


	//----- nvinfo : EIATTR_PARAM_CBANK
	.align		4
        /*0054*/ 	.byte	0x04, 0x0a
        /*0056*/ 	.short	(.L_17 - .L_16)
	.align		4
.L_16:
        /*0058*/ 	.word	index@(.nv.constant0._Z12elementwise1PKfS0_Pf)
        /*005c*/ 	.short	0x0380
        /*005e*/ 	.short	0x0018


	//----- nvinfo : EIATTR_SW_WAR
	.align		4
.L_17:
        /*0060*/ 	.byte	0x04, 0x36
        /*0062*/ 	.short	(.L_19 - .L_18)
.L_18:
        /*0064*/ 	.word	0x00000008
.L_19:


//--------------------- .nv.callgraph             --------------------------
	.section	.nv.callgraph,"",@"SHT_CUDA_CALLGRAPH"
	.align	4
	.sectionentsize	8
	.align		4
        /*0000*/ 	.word	0x00000000
	.align		4
        /*0004*/ 	.word	0xffffffff
	.align		4
        /*0008*/ 	.word	0x00000000
	.align		4
        /*000c*/ 	.word	0xfffffffe
	.align		4
        /*0010*/ 	.word	0x00000000
	.align		4
        /*0014*/ 	.word	0xfffffffd
	.align		4
        /*0018*/ 	.word	0x00000000
	.align		4
        /*001c*/ 	.word	0xfffffffc


//--------------------- .text._Z12elementwise1PKfS0_Pf --------------------------
	.section	.text._Z12elementwise1PKfS0_Pf,"ax",@progbits
	.align	128
        .global         _Z12elementwise1PKfS0_Pf
        .type           _Z12elementwise1PKfS0_Pf,@function
        .size           _Z12elementwise1PKfS0_Pf,(.L_x_1 - _Z12elementwise1PKfS0_Pf)
        .other          _Z12elementwise1PKfS0_Pf,@"STO_CUDA_ENTRY STV_DEFAULT"
_Z12elementwise1PKfS0_Pf:
.text._Z12elementwise1PKfS0_Pf:
[----:B------:R-:W-:Y:S01]  /*0000*/  LDC R1, c[0x0][0x37c] ;  /* 0x0000df00ff017b82 */ /* 0x000fe20000000800 */
[----:B------:R-:W0:Y:S01]  /*0010*/  S2R R0, SR_CTAID.X ;  /* 0x0000000000007919 */ /* 0x000e220000002500 */
[----:B------:R-:W0:Y:S06]  /*0020*/  LDCU UR6, c[0x0][0x360] ;  /* 0x00006c00ff0677ac */ /* 0x000e2c0008000800 */
[----:B------:R-:W1:Y:S01]  /*0030*/  LDC.64 R2, c[0x0][0x380] ;  /* 0x0000e000ff027b82 */ /* 0x000e620000000a00 */
[----:B------:R-:W0:Y:S01]  /*0040*/  S2R R7, SR_TID.X ;  /* 0x0000000000077919 */ /* 0x000e220000002100 */
[----:B------:R-:W2:Y:S06]  /*0050*/  LDCU.64 UR4, c[0x0][0x358] ;  /* 0x00006b00ff0477ac */ /* 0x000eac0008000a00 */
[----:B------:R-:W3:Y:S01]  /*0060*/  LDC.64 R4, c[0x0][0x388] ;  /* 0x0000e200ff047b82 */ /* 0x000ee20000000a00 */
[----:B0-----:R-:W-:-:S07]  /*0070*/  IMAD R0, R0, UR6, R7 ;  /* 0x0000000600007c24 */ /* 0x001fce000f8e0207 */
[----:B------:R-:W0:Y:S01]  /*0080*/  LDC.64 R6, c[0x0][0x390] ;  /* 0x0000e400ff067b82 */ /* 0x000e220000000a00 */
[----:B------:R-:W-:-:S05]  /*0090*/  SHF.L.U32 R9, R0, 0x1, RZ ;  /* 0x0000000100097819 */ /* 0x000fca00000006ff */
[----:B-1----:R-:W-:-:S04]  /*00a0*/  IMAD.WIDE R2, R9, 0x4, R2 ;  /* 0x0000000409027825 */ /* 0x002fc800078e0202 */
[C---:B---3--:R-:W-:Y:S02]  /*00b0*/  IMAD.WIDE R4, R9.reuse, 0x4, R4 ;  /* 0x0000000409047825 */ /* 0x048fe400078e0204 */
[----:B--2---:R-:W2:Y:S04]  /*00c0*/  LDG.E.64.CONSTANT R2, desc[UR4][R2.64] ;  /* 0x0000000402027981 */ /* 0x004ea8000c1e9b00 */
[----:B------:R-:W2:Y:S01]  /*00d0*/  LDG.E.64.CONSTANT R4, desc[UR4][R4.64] ;  /* 0x0000000404047981 */ /* 0x000ea2000c1e9b00 */
[----:B0-----:R-:W-:-:S04]  /*00e0*/  IMAD.WIDE R6, R9, 0x4, R6 ;  /* 0x0000000409067825 */ /* 0x001fc800078e0206 */
[----:B--2---:R-:W-:Y:S01]  /*00f0*/  FADD R8, R2, R4 ;  /* 0x0000000402087221 */ /* 0x004fe20000000000 */
[----:B------:R-:W-:-:S05]  /*0100*/  FADD R9, R3, R5 ;  /* 0x0000000503097221 */ /* 0x000fca0000000000 */
[----:B------:R-:W-:Y:S01]  /*0110*/  STG.E.64 desc[UR4][R6.64], R8 ;  /* 0x0000000806007986 */ /* 0x000fe2000c101b04 */
[----:B------:R-:W-:Y:S05]  /*0120*/  EXIT ;  /* 0x000000000000794d */ /* 0x000fea0003800000 */
.L_x_0:
[----:B------:R-:W-:-:S00]  /*0130*/  BRA `(.L_x_0) ;  /* 0xfffffffc00fc7947 */ /* 0x000fc0000383ffff */
[----:B------:R-:W-:-:S00]  /*0140*/  NOP ;  /* 0x0000000000007918 */ /* 0x000fc00000000000 */
        /* <DEDUP_REMOVED lines=11> */
.L_x_1:


//--------------------- .nv.shared.reserved.0     --------------------------
	.section	.nv.shared.reserved.0,"aw",@nobits
	.weak		__nv_reservedSMEM_offset_0_alias
	.size		__nv_reservedSMEM_offset_0_alias, 0, 64
	.other		__nv_reservedSMEM_offset_0_alias,@"STO_CUDA_RESERVED_SHARED STV_DEFAULT"
__nv_reservedSMEM_offset_0_alias:
	.zero		0
	.zero		64


//--------------------- .nv.constant0._Z12elementwise1PKfS0_Pf --------------------------
	.section	.nv.constant0._Z12elementwise1PKfS0_Pf,"a",@progbits
	.sectionflags	@""
	.align	4
.nv.constant0._Z12elementwise1PKfS0_Pf:
	.zero		920


//--------------------- SYMBOLS --------------------------

	.type		.nv.reservedSmem.offset0,@object
	.size		.nv.reservedSmem.offset0,0x4
